//
// Generated by NVIDIA NVVM Compiler
//
// Compiler Build ID: CL-36424714
// Cuda compilation tools, release 13.0, V13.0.88
// Based on NVVM 20.0.0
//

.version 9.0
.target sm_100
.address_size 64

	// .globl	_Z3maxPKfPf

.visible .entry _Z3maxPKfPf(
	.param .u64 .ptr .align 1 _Z3maxPKfPf_param_0,
	.param .u64 .ptr .align 1 _Z3maxPKfPf_param_1
)
.maxntid 256
{
	.reg .pred 	%p<2>;
	.reg .b32 	%r<6>;
	.reg .b32 	%f<129>;
	.reg .b64 	%rd<9>;

	ld.param.u64 	%rd1, [_Z3maxPKfPf_param_0];
	ld.param.u64 	%rd2, [_Z3maxPKfPf_param_1];
	mov.u32 	%r2, %ctaid.x;
	mov.u32 	%r3, %ntid.x;
	mov.u32 	%r4, %tid.x;
	mad.lo.s32 	%r1, %r2, %r3, %r4;
	setp.gt.s32 	%p1, %r1, 127;
	@%p1 bra 	$L__BB0_2;
	cvta.to.global.u64 	%rd3, %rd1;
	cvta.to.global.u64 	%rd4, %rd2;
	shl.b32 	%r5, %r1, 6;
	mul.wide.s32 	%rd5, %r5, 4;
	add.s64 	%rd6, %rd3, %rd5;
	ld.global.nc.f32 	%f1, [%rd6];
	max.f32 	%f2, %f1, 0fFF7FFFFF;
	ld.global.nc.f32 	%f3, [%rd6+4];
	max.f32 	%f4, %f2, %f3;
	ld.global.nc.f32 	%f5, [%rd6+8];
	max.f32 	%f6, %f4, %f5;
	ld.global.nc.f32 	%f7, [%rd6+12];
	max.f32 	%f8, %f6, %f7;
	ld.global.nc.f32 	%f9, [%rd6+16];
	max.f32 	%f10, %f8, %f9;
	ld.global.nc.f32 	%f11, [%rd6+20];
	max.f32 	%f12, %f10, %f11;
	ld.global.nc.f32 	%f13, [%rd6+24];
	max.f32 	%f14, %f12, %f13;
	ld.global.nc.f32 	%f15, [%rd6+28];
	max.f32 	%f16, %f14, %f15;
	ld.global.nc.f32 	%f17, [%rd6+32];
	max.f32 	%f18, %f16, %f17;
	ld.global.nc.f32 	%f19, [%rd6+36];
	max.f32 	%f20, %f18, %f19;
	ld.global.nc.f32 	%f21, [%rd6+40];
	max.f32 	%f22, %f20, %f21;
	ld.global.nc.f32 	%f23, [%rd6+44];
	max.f32 	%f24, %f22, %f23;
	ld.global.nc.f32 	%f25, [%rd6+48];
	max.f32 	%f26, %f24, %f25;
	ld.global.nc.f32 	%f27, [%rd6+52];
	max.f32 	%f28, %f26, %f27;
	ld.global.nc.f32 	%f29, [%rd6+56];
	max.f32 	%f30, %f28, %f29;
	ld.global.nc.f32 	%f31, [%rd6+60];
	max.f32 	%f32, %f30, %f31;
	ld.global.nc.f32 	%f33, [%rd6+64];
	max.f32 	%f34, %f32, %f33;
	ld.global.nc.f32 	%f35, [%rd6+68];
	max.f32 	%f36, %f34, %f35;
	ld.global.nc.f32 	%f37, [%rd6+72];
	max.f32 	%f38, %f36, %f37;
	ld.global.nc.f32 	%f39, [%rd6+76];
	max.f32 	%f40, %f38, %f39;
	ld.global.nc.f32 	%f41, [%rd6+80];
	max.f32 	%f42, %f40, %f41;
	ld.global.nc.f32 	%f43, [%rd6+84];
	max.f32 	%f44, %f42, %f43;
	ld.global.nc.f32 	%f45, [%rd6+88];
	max.f32 	%f46, %f44, %f45;
	ld.global.nc.f32 	%f47, [%rd6+92];
	max.f32 	%f48, %f46, %f47;
	ld.global.nc.f32 	%f49, [%rd6+96];
	max.f32 	%f50, %f48, %f49;
	ld.global.nc.f32 	%f51, [%rd6+100];
	max.f32 	%f52, %f50, %f51;
	ld.global.nc.f32 	%f53, [%rd6+104];
	max.f32 	%f54, %f52, %f53;
	ld.global.nc.f32 	%f55, [%rd6+108];
	max.f32 	%f56, %f54, %f55;
	ld.global.nc.f32 	%f57, [%rd6+112];
	max.f32 	%f58, %f56, %f57;
	ld.global.nc.f32 	%f59, [%rd6+116];
	max.f32 	%f60, %f58, %f59;
	ld.global.nc.f32 	%f61, [%rd6+120];
	max.f32 	%f62, %f60, %f61;
	ld.global.nc.f32 	%f63, [%rd6+124];
	max.f32 	%f64, %f62, %f63;
	ld.global.nc.f32 	%f65, [%rd6+128];
	max.f32 	%f66, %f64, %f65;
	ld.global.nc.f32 	%f67, [%rd6+132];
	max.f32 	%f68, %f66, %f67;
	ld.global.nc.f32 	%f69, [%rd6+136];
	max.f32 	%f70, %f68, %f69;
	ld.global.nc.f32 	%f71, [%rd6+140];
	max.f32 	%f72, %f70, %f71;
	ld.global.nc.f32 	%f73, [%rd6+144];
	max.f32 	%f74, %f72, %f73;
	ld.global.nc.f32 	%f75, [%rd6+148];
	max.f32 	%f76, %f74, %f75;
	ld.global.nc.f32 	%f77, [%rd6+152];
	max.f32 	%f78, %f76, %f77;
	ld.global.nc.f32 	%f79, [%rd6+156];
	max.f32 	%f80, %f78, %f79;
	ld.global.nc.f32 	%f81, [%rd6+160];
	max.f32 	%f82, %f80, %f81;
	ld.global.nc.f32 	%f83, [%rd6+164];
	max.f32 	%f84, %f82, %f83;
	ld.global.nc.f32 	%f85, [%rd6+168];
	max.f32 	%f86, %f84, %f85;
	ld.global.nc.f32 	%f87, [%rd6+172];
	max.f32 	%f88, %f86, %f87;
	ld.global.nc.f32 	%f89, [%rd6+176];
	max.f32 	%f90, %f88, %f89;
	ld.global.nc.f32 	%f91, [%rd6+180];
	max.f32 	%f92, %f90, %f91;
	ld.global.nc.f32 	%f93, [%rd6+184];
	max.f32 	%f94, %f92, %f93;
	ld.global.nc.f32 	%f95, [%rd6+188];
	max.f32 	%f96, %f94, %f95;
	ld.global.nc.f32 	%f97, [%rd6+192];
	max.f32 	%f98, %f96, %f97;
	ld.global.nc.f32 	%f99, [%rd6+196];
	max.f32 	%f100, %f98, %f99;
	ld.global.nc.f32 	%f101, [%rd6+200];
	max.f32 	%f102, %f100, %f101;
	ld.global.nc.f32 	%f103, [%rd6+204];
	max.f32 	%f104, %f102, %f103;
	ld.global.nc.f32 	%f105, [%rd6+208];
	max.f32 	%f106, %f104, %f105;
	ld.global.nc.f32 	%f107, [%rd6+212];
	max.f32 	%f108, %f106, %f107;
	ld.global.nc.f32 	%f109, [%rd6+216];
	max.f32 	%f110, %f108, %f109;
	ld.global.nc.f32 	%f111, [%rd6+220];
	max.f32 	%f112, %f110, %f111;
	ld.global.nc.f32 	%f113, [%rd6+224];
	max.f32 	%f114, %f112, %f113;
	ld.global.nc.f32 	%f115, [%rd6+228];
	max.f32 	%f116, %f114, %f115;
	ld.global.nc.f32 	%f117, [%rd6+232];
	max.f32 	%f118, %f116, %f117;
	ld.global.nc.f32 	%f119, [%rd6+236];
	max.f32 	%f120, %f118, %f119;
	ld.global.nc.f32 	%f121, [%rd6+240];
	max.f32 	%f122, %f120, %f121;
	ld.global.nc.f32 	%f123, [%rd6+244];
	max.f32 	%f124, %f122, %f123;
	ld.global.nc.f32 	%f125, [%rd6+248];
	max.f32 	%f126, %f124, %f125;
	ld.global.nc.f32 	%f127, [%rd6+252];
	max.f32 	%f128, %f126, %f127;
	mul.wide.s32 	%rd7, %r1, 4;
	add.s64 	%rd8, %rd4, %rd7;
	st.global.f32 	[%rd8], %f128;
$L__BB0_2:
	ret;

}


// ===== COMPILED SASS (sm_100) =====

	.target	sm_100

	.elftype	@"ET_EXEC"


//--------------------- .note.nv.tkinfo           --------------------------
	.section	.note.nv.tkinfo,"",@"SHT_NOTE"
	.sectionflags	@"SHF_NOTE_NV_TKINFO"
	.tkinfo
        /*0018*/ 	.word	0x00000002
        /*0030*/ 	.string	""
        /*0030*/ 	.string	"ptxas"
        /*0030*/ 	.string	"Cuda compilation tools, release 13.0, V13.0.88"
        /*0030*/ 	.string	"Build cuda_13.0.r13.0/compiler.36424714_0"
        /*0030*/ 	.string	"-arch sm_100 -m 64 "



//--------------------- .note.nv.cuinfo           --------------------------
	.section	.note.nv.cuinfo,"",@"SHT_NOTE"
	.sectionflags	@"SHF_NOTE_NV_CUINFO"
        /*0018*/ 	.short	0x0002
        /*001a*/ 	.short	0x0064
        /*001c*/ 	.short	0x0082
	.zero		2


//--------------------- .nv.info                  --------------------------
	.section	.nv.info,"",@"SHT_CUDA_INFO"
	.align	4


	//----- nvinfo : EIATTR_REGCOUNT
	.align		4
        /*0000*/ 	.byte	0x04, 0x2f
        /*0002*/ 	.short	(.L_1 - .L_0)
	.align		4
.L_0:
        /*0004*/ 	.word	index@(_Z3maxPKfPf)
        /*0008*/ 	.word	0x0000001e


	//----- nvinfo : EIATTR_FRAME_SIZE
	.align		4
.L_1:
        /*000c*/ 	.byte	0x04, 0x11
        /*000e*/ 	.short	(.L_3 - .L_2)
	.align		4
.L_2:
        /*0010*/ 	.word	index@(_Z3maxPKfPf)
        /*0014*/ 	.word	0x00000000


	//----- nvinfo : EIATTR_MIN_STACK_SIZE
	.align		4
.L_3:
        /*0018*/ 	.byte	0x04, 0x12
        /*001a*/ 	.short	(.L_5 - .L_4)
	.align		4
.L_4:
        /*001c*/ 	.word	index@(_Z3maxPKfPf)
        /*0020*/ 	.word	0x00000000
.L_5:


//--------------------- .nv.compat                --------------------------
	.section	.nv.compat,"",@"SHT_CUDA_COMPAT_INFO"
	.align	4
        /*0000*/ 	.byte	0x02, 0x09, 0x00, 0x00, 0x02, 0x02, 0x01, 0x00, 0x02, 0x05, 0x05, 0x00, 0x03, 0x07, 0x01, 0x01
        /*0010*/ 	.byte	0x02, 0x03, 0x00, 0x00, 0x02, 0x06, 0x01, 0x00, 0x04, 0x0b, 0x08, 0x00, 0x09, 0x00, 0x00, 0x00
        /*0020*/ 	.byte	0x00, 0x00, 0x00, 0x00


//--------------------- .nv.info._Z3maxPKfPf      --------------------------
	.section	.nv.info._Z3maxPKfPf,"",@"SHT_CUDA_INFO"
	.sectionflags	@""
	.align	4


	//----- nvinfo : EIATTR_CUDA_API_VERSION
	.align		4
        /*0000*/ 	.byte	0x04, 0x37
        /*0002*/ 	.short	(.L_7 - .L_6)
.L_6:
        /*0004*/ 	.word	0x00000082


	//----- nvinfo : EIATTR_KPARAM_INFO
	.align		4
.L_7:
        /*0008*/ 	.byte	0x04, 0x17
        /*000a*/ 	.short	(.L_9 - .L_8)
.L_8:
        /*000c*/ 	.word	0x00000000
        /*0010*/ 	.short	0x0001
        /*0012*/ 	.short	0x0008
        /*0014*/ 	.byte	0x00, 0xf5, 0x21, 0x00


	//----- nvinfo : EIATTR_KPARAM_INFO
	.align		4
.L_9:
        /*0018*/ 	.byte	0x04, 0x17
        /*001a*/ 	.short	(.L_11 - .L_10)
.L_10:
        /*001c*/ 	.word	0x00000000
        /*0020*/ 	.short	0x0000
        /*0022*/ 	.short	0x0000
        /*0024*/ 	.byte	0x00, 0xf5, 0x21, 0x00


	//----- nvinfo : EIATTR_SPARSE_MMA_MASK
	.align		4
.L_11:
        /*0028*/ 	.byte	0x03, 0x50
        /*002a*/ 	.short	0x0000


	//----- nvinfo : EIATTR_MAXREG_COUNT
	.align		4
        /*002c*/ 	.byte	0x03, 0x1b
        /*002e*/ 	.short	0x00ff


	//----- nvinfo : EIATTR_MERCURY_ISA_VERSION
	.align		4
        /*0030*/ 	.byte	0x03, 0x5f
        /*0032*/ 	.short	0x0101


	//----- nvinfo : EIATTR_VRC_CTA_INIT_COUNT
	.align		4
        /*0034*/ 	.byte	0x02, 0x4a
	.zero		1
	.zero		1


	//----- nvinfo : EIATTR_EXIT_INSTR_OFFSETS
	.align		4
        /*0038*/ 	.byte	0x04, 0x1c
        /*003a*/ 	.short	(.L_13 - .L_12)


	//   ....[0]....
.L_12:
        /*003c*/ 	.word	0x00000060


	//   ....[1]....
        /*0040*/ 	.word	0x000006e0


	//----- nvinfo : EIATTR_MAX_THREADS
	.align		4
.L_13:
        /*0044*/ 	.byte	0x04, 0x05
        /*0046*/ 	.short	(.L_15 - .L_14)
.L_14:
        /*0048*/ 	.word	0x00000100
        /*004c*/ 	.word	0x00000001
        /*0050*/ 	.word	0x00000001


	//----- nvinfo : EIATTR_CBANK_PARAM_SIZE
	.align		4
.L_15:
        /*0054*/ 	.byte	0x03, 0x19
        /*0056*/ 	.short	0x0010


	//----- nvinfo : EIATTR_PARAM_CBANK
	.align		4
        /*0058*/ 	.byte	0x04, 0x0a
        /*005a*/ 	.short	(.L_17 - .L_16)
	.align		4
.L_16:
        /*005c*/ 	.word	index@(.nv.constant0._Z3maxPKfPf)
        /*0060*/ 	.short	0x0380
        /*0062*/ 	.short	0x0010


	//----- nvinfo : EIATTR_SW_WAR
	.align		4
.L_17:
        /*0064*/ 	.byte	0x04, 0x36
        /*0066*/ 	.short	(.L_19 - .L_18)
.L_18:
        /*0068*/ 	.word	0x00000008
.L_19:


//--------------------- .nv.callgraph             --------------------------
	.section	.nv.callgraph,"",@"SHT_CUDA_CALLGRAPH"
	.align	4
	.sectionentsize	8
	.align		4
        /*0000*/ 	.word	0x00000000
	.align		4
        /*0004*/ 	.word	0xffffffff
	.align		4
        /*0008*/ 	.word	0x00000000
	.align		4
        /*000c*/ 	.word	0xfffffffe
	.align		4
        /*0010*/ 	.word	0x00000000
	.align		4
        /*0014*/ 	.word	0xfffffffd
	.align		4
        /*0018*/ 	.word	0x00000000
	.align		4
        /*001c*/ 	.word	0xfffffffc


//--------------------- .text._Z3maxPKfPf         --------------------------
	.section	.text._Z3maxPKfPf,"ax",@progbits
	.align	128
        .global         _Z3maxPKfPf
        .type           _Z3maxPKfPf,@function
        .size           _Z3maxPKfPf,(.L_x_1 - _Z3maxPKfPf)
        .other          _Z3maxPKfPf,@"STO_CUDA_ENTRY STV_DEFAULT"
_Z3maxPKfPf:
.text._Z3maxPKfPf:
[----:B------:R-:W-:Y:S01]  /*0000*/  LDC R1, c[0x0][0x37c] ;  /* 0x0000df00ff017b82 */ /* 0x000fe20000000800 */
[----:B------:R-:W0:Y:S07]  /*0010*/  S2R R3, SR_TID.X ;  /* 0x0000000000037919 */ /* 0x000e2e0000002100 */
[----:B------:R-:W0:Y:S08]  /*0020*/  S2UR UR4, SR_CTAID.X ;  /* 0x00000000000479c3 */ /* 0x000e300000002500 */
[----:B------:R-:W0:Y:S02]  /*0030*/  LDC R4, c[0x0][0x360] ;  /* 0x0000d800ff047b82 */ /* 0x000e240000000800 */
[----:B0-----:R-:W-:-:S05]  /*0040*/  IMAD R4, R4, UR4, R3 ;  /* 0x0000000404047c24 */ /* 0x001fca000f8e0203 */
[----:B------:R-:W-:-:S13]  /*0050*/  ISETP.GT.AND P0, PT, R4, 0x7f, PT ;  /* 0x0000007f0400780c */ /* 0x000fda0003f04270 */
[----:B------:R-:W-:Y:S05]  /*0060*/  @P0 EXIT ;  /* 0x000000000000094d */ /* 0x000fea0003800000 */
[----:B------:R-:W0:Y:S01]  /*0070*/  LDC.64 R2, c[0x0][0x380] ;  /* 0x0000e000ff027b82 */ /* 0x000e220000000a00 */
[----:B------:R-:W1:Y:S01]  /*0080*/  LDCU.64 UR4, c[0x0][0x358] ;  /* 0x00006b00ff0477ac */ /* 0x000e620008000a00 */
[----:B------:R-:W-:-:S04]  /*0090*/  IMAD.SHL.U32 R5, R4, 0x40, RZ ;  /* 0x0000004004057824 */ /* 0x000fc800078e00ff */
[----:B0-----:R-:W-:-:S05]  /*00a0*/  IMAD.WIDE R2, R5, 0x4, R2 ;  /* 0x0000000405027825 */ /* 0x001fca00078e0202 */
[----:B-1----:R-:W2:Y:S04]  /*00b0*/  LDG.E.CONSTANT R18, desc[UR4][R2.64] ;  /* 0x0000000402127981 */ /* 0x002ea8000c1e9900 */
[----:B------:R-:W2:Y:S04]  /*00c0*/  LDG.E.CONSTANT R19, desc[UR4][R2.64+0x4] ;  /* 0x0000040402137981 */ /* 0x000ea8000c1e9900 */
[----:B------:R-:W3:Y:S04]  /*00d0*/  LDG.E.CONSTANT R21, desc[UR4][R2.64+0x8] ;  /* 0x0000080402157981 */ /* 0x000ee8000c1e9900 */
[----:B------:R-:W3:Y:S04]  /*00e0*/  LDG.E.CONSTANT R22, desc[UR4][R2.64+0xc] ;  /* 0x00000c0402167981 */ /* 0x000ee8000c1e9900 */
[----:B------:R-:W4:Y:S04]  /*00f0*/  LDG.E.CONSTANT R23, desc[UR4][R2.64+0x10] ;  /* 0x0000100402177981 */ /* 0x000f28000c1e9900 */
[----:B------:R-:W4:Y:S04]  /*0100*/  LDG.E.CONSTANT R26, desc[UR4][R2.64+0x14] ;  /* 0x00001404021a7981 */ /* 0x000f28000c1e9900 */
[----:B------:R-:W5:Y:S04]  /*0110*/  LDG.E.CONSTANT R16, desc[UR4][R2.64+0x18] ;  /* 0x0000180402107981 */ /* 0x000f68000c1e9900 */
        /* <DEDUP_REMOVED lines=15> */
[----:B------:R-:W5:Y:S01]  /*0210*/  LDG.E.CONSTANT R27, desc[UR4][R2.64+0xf0] ;  /* 0x0000f004021b7981 */ /* 0x000f62000c1e9900 */
[----:B--2---:R-:W-:-:S03]  /*0220*/  FMNMX3 R20, R18, -3.40282346638528859812e+38, R19, !PT ;  /* 0xff7fffff12147876 */ /* 0x004fc60007800013 */
[----:B------:R-:W2:Y:S04]  /*0230*/  LDG.E.CONSTANT R18, desc[UR4][R2.64+0x50] ;  /* 0x0000500402127981 */ /* 0x000ea8000c1e9900 */
[----:B------:R-:W2:Y:S01]  /*0240*/  LDG.E.CONSTANT R19, desc[UR4][R2.64+0x54] ;  /* 0x0000540402137981 */ /* 0x000ea2000c1e9900 */
[----:B---3--:R-:W-:-:S03]  /*0250*/  FMNMX3 R20, R20, R21, R22, !PT ;  /* 0x0000001514147276 */ /* 0x008fc60007800016 */
[----:B------:R-:W3:Y:S04]  /*0260*/  LDG.E.CONSTANT R22, desc[UR4][R2.64+0x60] ;  /* 0x0000600402167981 */ /* 0x000ee8000c1e9900 */
[----:B------:R-:W3:Y:S01]  /*0270*/  LDG.E.CONSTANT R21, desc[UR4][R2.64+0x6c] ;  /* 0x00006c0402157981 */ /* 0x000ee2000c1e9900 */
[----:B----4-:R-:W-:-:S03]  /*0280*/  FMNMX3 R20, R20, R23, R26, !PT ;  /* 0x0000001714147276 */ /* 0x010fc6000780001a */
[----:B------:R-:W3:Y:S01]  /*0290*/  LDG.E.CONSTANT R23, desc[UR4][R2.64+0x64] ;  /* 0x0000640402177981 */ /* 0x000ee2000c1e9900 */
[----:B-----5:R-:W-:-:S03]  /*02a0*/  FMNMX3 R16, R20, R16, R17, !PT ;  /* 0x0000001014107276 */ /* 0x020fc60007800011 */
[----:B------:R-:W4:Y:S04]  /*02b0*/  LDG.E.CONSTANT R20, desc[UR4][R2.64+0x68] ;  /* 0x0000680402147981 */ /* 0x000f28000c1e9900 */
[----:B------:R-:W5:Y:S01]  /*02c0*/  LDG.E.CONSTANT R17, desc[UR4][R2.64+0x74] ;  /* 0x0000740402117981 */ /* 0x000f62000c1e9900 */
[----:B------:R-:W-:-:S03]  /*02d0*/  FMNMX3 R14, R16, R14, R15, !PT ;  /* 0x0000000e100e7276 */ /* 0x000fc6000780000f */
[----:B------:R-:W5:Y:S04]  /*02e0*/  LDG.E.CONSTANT R16, desc[UR4][R2.64+0x70] ;  /* 0x0000700402107981 */ /* 0x000f68000c1e9900 */
        /* <DEDUP_REMOVED lines=15> */
[----:B------:R-:W5:Y:S04]  /*03e0*/  LDG.E.CONSTANT R6, desc[UR4][R2.64+0xa0] ;  /* 0x0000a00402067981 */ /* 0x000f68000c1e9900 */
[----:B------:R-:W5:Y:S01]  /*03f0*/  LDG.E.CONSTANT R5, desc[UR4][R2.64+0xa4] ;  /* 0x0000a40402057981 */ /* 0x000f62000c1e9900 */
[----:B--2---:R-:W-:-:S03]  /*0400*/  FMNMX3 R18, R26, R18, R19, !PT ;  /* 0x000000121a127276 */ /* 0x004fc60007800013 */
[----:B------:R-:W2:Y:S01]  /*0410*/  LDG.E.CONSTANT R19, desc[UR4][R2.64+0xa8] ;  /* 0x0000a80402137981 */ /* 0x000ea2000c1e9900 */
[----:B------:R-:W-:-:S03]  /*0420*/  FMNMX3 R24, R18, R24, R25, !PT ;  /* 0x0000001812187276 */ /* 0x000fc60007800019 */
[----:B------:R-:W2:Y:S04]  /*0430*/  LDG.E.CONSTANT R18, desc[UR4][R2.64+0xac] ;  /* 0x0000ac0402127981 */ /* 0x000ea8000c1e9900 */
[----:B------:R-:W2:Y:S01]  /*0440*/  LDG.E.CONSTANT R25, desc[UR4][R2.64+0xec] ;  /* 0x0000ec0402197981 */ /* 0x000ea2000c1e9900 */
[----:B---3--:R-:W-:-:S03]  /*0450*/  FMNMX3 R24, R24, R22, R23, !PT ;  /* 0x0000001618187276 */ /* 0x008fc60007800017 */
[----:B------:R-:W3:Y:S04]  /*0460*/  LDG.E.CONSTANT R22, desc[UR4][R2.64+0xb0] ;  /* 0x0000b00402167981 */ /* 0x000ee8000c1e9900 */
[----:B------:R-:W3:Y:S01]  /*0470*/  LDG.E.CONSTANT R23, desc[UR4][R2.64+0xb4] ;  /* 0x0000b40402177981 */ /* 0x000ee2000c1e9900 */
[----:B----4-:R-:W-:-:S03]  /*0480*/  FMNMX3 R24, R24, R20, R21, !PT ;  /* 0x0000001418187276 */ /* 0x010fc60007800015 */
[----:B------:R-:W4:Y:S04]  /*0490*/  LDG.E.CONSTANT R21, desc[UR4][R2.64+0xb8] ;  /* 0x0000b80402157981 */ /* 0x000f28000c1e9900 */
[----:B------:R-:W4:Y:S01]  /*04a0*/  LDG.E.CONSTANT R20, desc[UR4][R2.64+0xbc] ;  /* 0x0000bc0402147981 */ /* 0x000f22000c1e9900 */
[----:B-----5:R-:W-:-:S03]  /*04b0*/  FMNMX3 R24, R24, R16, R17, !PT ;  /* 0x0000001018187276 */ /* 0x020fc60007800011 */
        /* <DEDUP_REMOVED lines=20> */
[----:B--2---:R-:W-:-:S04]  /*0600*/  FMNMX3 R6, R6, R19, R18, !PT ;  /* 0x0000001306067276 */ /* 0x004fc80007800012 */
[----:B---3--:R-:W-:-:S04]  /*0610*/  FMNMX3 R6, R6, R22, R23, !PT ;  /* 0x0000001606067276 */ /* 0x008fc80007800017 */
[----:B----4-:R-:W-:-:S04]  /*0620*/  FMNMX3 R6, R6, R21, R20, !PT ;  /* 0x0000001506067276 */ /* 0x010fc80007800014 */
[----:B-----5:R-:W-:Y:S02]  /*0630*/  FMNMX3 R16, R6, R17, R16, !PT ;  /* 0x0000001106107276 */ /* 0x020fe40007800010 */
[----:B------:R-:W0:Y:S02]  /*0640*/  LDC.64 R6, c[0x0][0x388] ;  /* 0x0000e200ff067b82 */ /* 0x000e240000000a00 */
[----:B------:R-:W-:-:S04]  /*0650*/  FMNMX3 R14, R16, R14, R15, !PT ;  /* 0x0000000e100e7276 */ /* 0x000fc8000780000f */
[----:B------:R-:W-:-:S04]  /*0660*/  FMNMX3 R0, R14, R13, R0, !PT ;  /* 0x0000000d0e007276 */ /* 0x000fc80007800000 */
[----:B------:R-:W-:-:S04]  /*0670*/  FMNMX3 R0, R0, R12, R11, !PT ;  /* 0x0000000c00007276 */ /* 0x000fc8000780000b */
[----:B------:R-:W-:-:S04]  /*0680*/  FMNMX3 R0, R0, R10, R9, !PT ;  /* 0x0000000a00007276 */ /* 0x000fc80007800009 */
[----:B------:R-:W-:-:S04]  /*0690*/  FMNMX3 R0, R0, R8, R25, !PT ;  /* 0x0000000800007276 */ /* 0x000fc80007800019 */
[----:B------:R-:W-:Y:S01]  /*06a0*/  FMNMX3 R0, R0, R27, R26, !PT ;  /* 0x0000001b00007276 */ /* 0x000fe2000780001a */
[----:B0-----:R-:W-:-:S03]  /*06b0*/  IMAD.WIDE R6, R4, 0x4, R6 ;  /* 0x0000000404067825 */ /* 0x001fc600078e0206 */
[----:B------:R-:W-:-:S05]  /*06c0*/  FMNMX3 R5, R0, R5, R24, !PT ;  /* 0x0000000500057276 */ /* 0x000fca0007800018 */
[----:B------:R-:W-:Y:S01]  /*06d0*/  STG.E desc[UR4][R6.64], R5 ;  /* 0x0000000506007986 */ /* 0x000fe2000c101904 */
[----:B------:R-:W-:Y:S05]  /*06e0*/  EXIT ;  /* 0x000000000000794d */ /* 0x000fea0003800000 */
.L_x_0:
[----:B------:R-:W-:-:S00]  /*06f0*/  BRA `(.L_x_0) ;  /* 0xfffffffc00fc7947 */ /* 0x000fc0000383ffff */
[----:B------:R-:W-:-:S00]  /*0700*/  NOP ;  /* 0x0000000000007918 */ /* 0x000fc00000000000 */
[----:B------:R-:W-:-:S00]  /*0710*/  NOP ;  /* 0x0000000000007918 */ /* 0x000fc00000000000 */
[----:B------:R-:W-:-:S00]  /*0720*/  NOP ;  /* 0x0000000000007918 */ /* 0x000fc00000000000 */
[----:B------:R-:W-:-:S00]  /*0730*/  NOP ;  /* 0x0000000000007918 */ /* 0x000fc00000000000 */
[----:B------:R-:W-:-:S00]  /*0740*/  NOP ;  /* 0x0000000000007918 */ /* 0x000fc00000000000 */
[----:B------:R-:W-:-:S00]  /*0750*/  NOP ;  /* 0x0000000000007918 */ /* 0x000fc00000000000 */
[----:B------:R-:W-:-:S00]  /*0760*/  NOP ;  /* 0x0000000000007918 */ /* 0x000fc00000000000 */
[----:B------:R-:W-:-:S00]  /*0770*/  NOP ;  /* 0x0000000000007918 */ /* 0x000fc00000000000 */
.L_x_1:


//--------------------- .nv.shared.reserved.0     --------------------------
	.section	.nv.shared.reserved.0,"aw",@nobits
	.weak		__nv_reservedSMEM_offset_0_alias
	.size		__nv_reservedSMEM_offset_0_alias, 0, 64
	.other		__nv_reservedSMEM_offset_0_alias,@"STO_CUDA_RESERVED_SHARED STV_DEFAULT"
__nv_reservedSMEM_offset_0_alias:
	.zero		0
	.zero		64


//--------------------- .nv.constant0._Z3maxPKfPf --------------------------
	.section	.nv.constant0._Z3maxPKfPf,"a",@progbits
	.sectionflags	@""
	.align	4
.nv.constant0._Z3maxPKfPf:
	.zero		912


//--------------------- SYMBOLS --------------------------

	.type		.nv.reservedSmem.offset0,@object
	.size		.nv.reservedSmem.offset0,0x4
